//
// Generated by NVIDIA NVVM Compiler
//
// Compiler Build ID: CL-36424714
// Cuda compilation tools, release 13.0, V13.0.88
// Based on NVVM 20.0.0
//

.version 9.0
.target sm_100
.address_size 64

	// .globl	_Z15cuda_fir_filterILi3ELi4EEvPfS0_iiii
.const .align 4 .b8 coef_filter_GPU[1032] = {0, 0, 0, 0, 52, 128, 55, 58, 52, 128, 55, 58, 52, 128, 55, 58, 23, 183, 81, 58, 23, 183, 81, 58, 23, 183, 81, 58, 23, 183, 81, 58, 250, 237, 107, 58, 250, 237, 107, 58, 250, 237, 107, 58, 250, 237, 107, 58, 111, 18, 131, 58, 111, 18, 131, 58, 111, 18, 131, 58, 224, 45, 144, 58, 224, 45, 144, 58, 224, 45, 144, 58, 224, 45, 144, 58, 224, 45, 144, 58, 82, 73, 157, 58, 82, 73, 157, 58, 82, 73, 157, 58, 82, 73, 157, 58, 82, 73, 157, 58, 82, 73, 157, 58, 224, 45, 144, 58, 224, 45, 144, 58, 224, 45, 144, 58, 111, 18, 131, 58, 111, 18, 131, 58, 250, 237, 107, 58, 23, 183, 81, 58, 52, 128, 55, 58, 82, 73, 29, 58, 111, 18, 3, 58, 23, 183, 209, 57, 23, 183, 81, 57, 23, 183, 209, 56, 23, 183, 209, 184, 82, 73, 157, 185, 111, 18, 3, 186, 52, 128, 55, 186, 250, 237, 107, 186, 224, 45, 144, 186, 52, 128, 183, 186, 23, 183, 209, 186, 108, 9, 249, 186, 224, 45, 16, 187, 10, 215, 35, 187, 52, 128, 55, 187, 95, 41, 75, 187, 137, 210, 94, 187, 179, 123, 114, 187, 111, 18, 131, 187, 4, 231, 140, 187, 117, 2, 154, 187, 10, 215, 163, 187, 159, 171, 173, 187, 52, 128, 183, 187, 166, 155, 196, 187, 59, 112, 206, 187, 208, 68, 216, 187, 137, 210, 222, 187, 30, 167, 232, 187, 179, 123, 242, 187, 108, 9, 249, 187, 0, 111, 1, 188, 221, 181, 4, 188, 185, 252, 7, 188, 39, 160, 9, 188, 4, 231, 12, 188, 114, 138, 14, 188, 224, 45, 16, 188, 224, 45, 16, 188, 224, 45, 16, 188, 224, 45, 16, 188, 224, 45, 16, 188, 114, 138, 14, 188, 4, 231, 12, 188, 150, 67, 11, 188, 185, 252, 7, 188, 221, 181, 4, 188, 0, 111, 1, 188, 108, 9, 249, 187, 215, 52, 239, 187, 101, 25, 226, 187, 244, 253, 212, 187, 130, 226, 199, 187, 17, 199, 186, 187, 195, 100, 170, 187, 117, 2, 154, 187, 75, 89, 134, 187, 250, 237, 107, 187, 166, 155, 68, 187, 153, 187, 22, 187, 137, 210, 222, 186, 111, 18, 131, 186, 82, 73, 157, 185, 23, 183, 209, 57, 224, 45, 144, 58, 250, 237, 235, 58, 10, 215, 35, 59, 208, 68, 88, 59, 111, 18, 131, 59, 117, 2, 154, 59, 88, 57, 180, 59, 95, 41, 203, 59, 101, 25, 226, 59, 108, 9, 249, 59, 185, 252, 7, 60, 188, 116, 19, 60, 192, 236, 30, 60, 85, 193, 40, 60, 234, 149, 50, 60, 127, 106, 60, 60, 166, 155, 68, 60, 205, 204, 76, 60, 244, 253, 84, 60, 27, 47, 93, 60, 211, 188, 99, 60, 30, 167, 104, 60, 215, 52, 111, 60, 179, 123, 114, 60, 254, 101, 119, 60, 218, 172, 122, 60, 72, 80, 124, 60, 182, 243, 125, 60, 36, 151, 127, 60, 36, 151, 127, 60, 182, 243, 125, 60, 72, 80, 124, 60, 218, 172, 122, 60, 254, 101, 119, 60, 179, 123, 114, 60, 215, 52, 111, 60, 30, 167, 104, 60, 211, 188, 99, 60, 27, 47, 93, 60, 244, 253, 84, 60, 205, 204, 76, 60, 166, 155, 68, 60, 127, 106, 60, 60, 234, 149, 50, 60, 85, 193, 40, 60, 192, 236, 30, 60, 188, 116, 19, 60, 185, 252, 7, 60, 108, 9, 249, 59, 101, 25, 226, 59, 95, 41, 203, 59, 88, 57, 180, 59, 117, 2, 154, 59, 111, 18, 131, 59, 208, 68, 88, 59, 10, 215, 35, 59, 250, 237, 235, 58, 224, 45, 144, 58, 23, 183, 209, 57, 82, 73, 157, 185, 111, 18, 131, 186, 137, 210, 222, 186, 153, 187, 22, 187, 166, 155, 68, 187, 250, 237, 107, 187, 75, 89, 134, 187, 117, 2, 154, 187, 195, 100, 170, 187, 17, 199, 186, 187, 130, 226, 199, 187, 244, 253, 212, 187, 101, 25, 226, 187, 215, 52, 239, 187, 108, 9, 249, 187, 0, 111, 1, 188, 221, 181, 4, 188, 185, 252, 7, 188, 150, 67, 11, 188, 4, 231, 12, 188, 114, 138, 14, 188, 224, 45, 16, 188, 224, 45, 16, 188, 224, 45, 16, 188, 224, 45, 16, 188, 224, 45, 16, 188, 114, 138, 14, 188, 4, 231, 12, 188, 39, 160, 9, 188, 185, 252, 7, 188, 221, 181, 4, 188, 0, 111, 1, 188, 108, 9, 249, 187, 179, 123, 242, 187, 30, 167, 232, 187, 137, 210, 222, 187, 208, 68, 216, 187, 59, 112, 206, 187, 166, 155, 196, 187, 52, 128, 183, 187, 159, 171, 173, 187, 10, 215, 163, 187, 117, 2, 154, 187, 4, 231, 140, 187, 111, 18, 131, 187, 179, 123, 114, 187, 137, 210, 94, 187, 95, 41, 75, 187, 52, 128, 55, 187, 10, 215, 35, 187, 224, 45, 16, 187, 108, 9, 249, 186, 23, 183, 209, 186, 52, 128, 183, 186, 224, 45, 144, 186, 250, 237, 107, 186, 52, 128, 55, 186, 111, 18, 3, 186, 82, 73, 157, 185, 23, 183, 209, 184, 23, 183, 209, 56, 23, 183, 81, 57, 23, 183, 209, 57, 111, 18, 3, 58, 82, 73, 29, 58, 52, 128, 55, 58, 23, 183, 81, 58, 250, 237, 107, 58, 111, 18, 131, 58, 111, 18, 131, 58, 224, 45, 144, 58, 224, 45, 144, 58, 224, 45, 144, 58, 82, 73, 157, 58, 82, 73, 157, 58, 82, 73, 157, 58, 82, 73, 157, 58, 82, 73, 157, 58, 82, 73, 157, 58, 224, 45, 144, 58, 224, 45, 144, 58, 224, 45, 144, 58, 224, 45, 144, 58, 224, 45, 144, 58, 111, 18, 131, 58, 111, 18, 131, 58, 111, 18, 131, 58, 250, 237, 107, 58, 250, 237, 107, 58, 250, 237, 107, 58, 250, 237, 107, 58, 23, 183, 81, 58, 23, 183, 81, 58, 23, 183, 81, 58, 23, 183, 81, 58, 52, 128, 55, 58, 52, 128, 55, 58, 52, 128, 55, 58};
.extern .shared .align 16 .b8 x_smem[];

.visible .entry _Z15cuda_fir_filterILi3ELi4EEvPfS0_iiii(
	.param .u64 .ptr .align 1 _Z15cuda_fir_filterILi3ELi4EEvPfS0_iiii_param_0,
	.param .u64 .ptr .align 1 _Z15cuda_fir_filterILi3ELi4EEvPfS0_iiii_param_1,
	.param .u32 _Z15cuda_fir_filterILi3ELi4EEvPfS0_iiii_param_2,
	.param .u32 _Z15cuda_fir_filterILi3ELi4EEvPfS0_iiii_param_3,
	.param .u32 _Z15cuda_fir_filterILi3ELi4EEvPfS0_iiii_param_4,
	.param .u32 _Z15cuda_fir_filterILi3ELi4EEvPfS0_iiii_param_5
)
{
	.reg .pred 	%p<20>;
	.reg .b32 	%r<76>;
	.reg .b32 	%f<233>;
	.reg .b64 	%rd<26>;

	ld.param.u64 	%rd5, [_Z15cuda_fir_filterILi3ELi4EEvPfS0_iiii_param_0];
	ld.param.u32 	%r27, [_Z15cuda_fir_filterILi3ELi4EEvPfS0_iiii_param_2];
	ld.param.u32 	%r24, [_Z15cuda_fir_filterILi3ELi4EEvPfS0_iiii_param_3];
	ld.param.u32 	%r25, [_Z15cuda_fir_filterILi3ELi4EEvPfS0_iiii_param_4];
	mov.u32 	%r28, %ctaid.y;
	mov.u32 	%r29, %ctaid.x;
	mul.lo.s32 	%r1, %r24, %r29;
	mad.lo.s32 	%r30, %r27, %r28, %r1;
	mov.u32 	%r31, %ntid.x;
	mov.u32 	%r2, %tid.x;
	cvta.to.global.u64 	%rd6, %rd5;
	add.s32 	%r32, %r30, %r2;
	mul.wide.s32 	%rd7, %r32, 4;
	add.s64 	%rd8, %rd6, %rd7;
	ld.global.nc.f32 	%f95, [%rd8];
	shl.b32 	%r73, %r2, 2;
	mov.u32 	%r33, x_smem;
	add.s32 	%r3, %r33, %r73;
	st.shared.f32 	[%r3], %f95;
	shl.b32 	%r34, %r31, 2;
	cvt.u64.u32 	%rd9, %r34;
	add.s64 	%rd10, %rd8, %rd9;
	ld.global.nc.f32 	%f96, [%rd10];
	add.s32 	%r35, %r3, %r34;
	st.shared.f32 	[%r35], %f96;
	add.s64 	%rd11, %rd10, %rd9;
	ld.global.nc.f32 	%f97, [%rd11];
	add.s32 	%r36, %r35, %r34;
	st.shared.f32 	[%r36], %f97;
	add.s64 	%rd12, %rd11, %rd9;
	ld.global.nc.f32 	%f98, [%rd12];
	add.s32 	%r37, %r36, %r34;
	st.shared.f32 	[%r37], %f98;
	add.s64 	%rd13, %rd12, %rd9;
	ld.global.nc.f32 	%f99, [%rd13];
	add.s32 	%r38, %r37, %r34;
	st.shared.f32 	[%r38], %f99;
	bar.sync 	0;
	mul.lo.s32 	%r5, %r2, 12;
	setp.lt.s32 	%p1, %r25, 1;
	mov.f32 	%f221, 0f00000000;
	mov.f32 	%f222, %f221;
	mov.f32 	%f223, %f221;
	mov.f32 	%f224, %f221;
	mov.f32 	%f225, %f221;
	mov.f32 	%f226, %f221;
	mov.f32 	%f227, %f221;
	mov.f32 	%f228, %f221;
	mov.f32 	%f229, %f221;
	mov.f32 	%f230, %f221;
	mov.f32 	%f231, %f221;
	mov.f32 	%f232, %f221;
	@%p1 bra 	$L__BB0_9;
	and.b32  	%r6, %r25, 3;
	setp.lt.u32 	%p2, %r25, 4;
	mov.b32 	%r72, 0;
	mov.f32 	%f221, 0f00000000;
	@%p2 bra 	$L__BB0_4;
	add.s32 	%r41, %r3, %r5;
	ld.shared.f32 	%f184, [%r41];
	and.b32  	%r42, %r25, 2147483644;
	neg.s32 	%r69, %r42;
	shl.b32 	%r43, %r2, 4;
	add.s32 	%r45, %r43, %r33;
	add.s32 	%r68, %r45, 8;
	ld.shared.v2.f32 	{%f182, %f183}, [%r45+8];
	mov.u64 	%rd15, coef_filter_GPU;
	add.s64 	%rd25, %rd15, 24;
	mov.b32 	%r72, 0;
	mov.f32 	%f221, 0f00000000;
	mov.f32 	%f222, %f221;
	mov.f32 	%f223, %f221;
	mov.f32 	%f224, %f221;
	mov.f32 	%f225, %f221;
	mov.f32 	%f226, %f221;
	mov.f32 	%f227, %f221;
	mov.f32 	%f228, %f221;
	mov.f32 	%f229, %f221;
	mov.f32 	%f230, %f221;
	mov.f32 	%f231, %f221;
	mov.f32 	%f232, %f221;
$L__BB0_3:
	.pragma "nounroll";
	ld.const.f32 	%f102, [%rd25+-16];
	fma.rn.f32 	%f103, %f184, %f102, %f232;
	ld.const.f32 	%f104, [%rd25+-20];
	fma.rn.f32 	%f105, %f184, %f104, %f231;
	ld.const.f32 	%f106, [%rd25+-24];
	fma.rn.f32 	%f107, %f184, %f106, %f230;
	ld.shared.f32 	%f108, [%r68+-4];
	fma.rn.f32 	%f109, %f108, %f102, %f229;
	fma.rn.f32 	%f110, %f108, %f104, %f228;
	fma.rn.f32 	%f111, %f108, %f106, %f227;
	fma.rn.f32 	%f112, %f182, %f102, %f226;
	fma.rn.f32 	%f113, %f182, %f104, %f225;
	fma.rn.f32 	%f114, %f182, %f106, %f224;
	fma.rn.f32 	%f115, %f183, %f102, %f223;
	fma.rn.f32 	%f116, %f183, %f104, %f222;
	fma.rn.f32 	%f117, %f183, %f106, %f221;
	ld.const.f32 	%f118, [%rd25+-4];
	fma.rn.f32 	%f119, %f108, %f118, %f103;
	ld.const.f32 	%f120, [%rd25+-8];
	fma.rn.f32 	%f121, %f108, %f120, %f105;
	ld.const.f32 	%f122, [%rd25+-12];
	fma.rn.f32 	%f123, %f108, %f122, %f107;
	fma.rn.f32 	%f124, %f182, %f118, %f109;
	fma.rn.f32 	%f125, %f182, %f120, %f110;
	fma.rn.f32 	%f126, %f182, %f122, %f111;
	fma.rn.f32 	%f127, %f183, %f118, %f112;
	fma.rn.f32 	%f128, %f183, %f120, %f113;
	fma.rn.f32 	%f129, %f183, %f122, %f114;
	add.s32 	%r73, %r73, 4;
	ld.shared.v4.f32 	{%f184, %f130, %f32, %f33}, [%r68+8];
	fma.rn.f32 	%f131, %f184, %f118, %f115;
	fma.rn.f32 	%f132, %f184, %f120, %f116;
	fma.rn.f32 	%f133, %f184, %f122, %f117;
	ld.const.f32 	%f134, [%rd25+8];
	fma.rn.f32 	%f135, %f182, %f134, %f119;
	ld.const.f32 	%f136, [%rd25+4];
	fma.rn.f32 	%f137, %f182, %f136, %f121;
	ld.const.f32 	%f138, [%rd25];
	fma.rn.f32 	%f139, %f182, %f138, %f123;
	fma.rn.f32 	%f140, %f183, %f134, %f124;
	fma.rn.f32 	%f141, %f183, %f136, %f125;
	fma.rn.f32 	%f142, %f183, %f138, %f126;
	fma.rn.f32 	%f143, %f184, %f134, %f127;
	fma.rn.f32 	%f144, %f184, %f136, %f128;
	fma.rn.f32 	%f145, %f184, %f138, %f129;
	fma.rn.f32 	%f146, %f130, %f134, %f131;
	fma.rn.f32 	%f147, %f130, %f136, %f132;
	fma.rn.f32 	%f148, %f130, %f138, %f133;
	ld.const.f32 	%f149, [%rd25+20];
	fma.rn.f32 	%f232, %f183, %f149, %f135;
	ld.const.f32 	%f150, [%rd25+16];
	fma.rn.f32 	%f231, %f183, %f150, %f137;
	ld.const.f32 	%f151, [%rd25+12];
	fma.rn.f32 	%f230, %f183, %f151, %f139;
	fma.rn.f32 	%f229, %f184, %f149, %f140;
	fma.rn.f32 	%f228, %f184, %f150, %f141;
	fma.rn.f32 	%f227, %f184, %f151, %f142;
	fma.rn.f32 	%f226, %f130, %f149, %f143;
	fma.rn.f32 	%f225, %f130, %f150, %f144;
	fma.rn.f32 	%f224, %f130, %f151, %f145;
	fma.rn.f32 	%f223, %f32, %f149, %f146;
	fma.rn.f32 	%f222, %f32, %f150, %f147;
	fma.rn.f32 	%f221, %f32, %f151, %f148;
	add.s32 	%r72, %r72, 12;
	add.s32 	%r69, %r69, 4;
	add.s32 	%r68, %r68, 16;
	add.s64 	%rd25, %rd25, 48;
	setp.ne.s32 	%p3, %r69, 0;
	mov.f32 	%f182, %f32;
	mov.f32 	%f183, %f33;
	@%p3 bra 	$L__BB0_3;
$L__BB0_4:
	setp.eq.s32 	%p4, %r6, 0;
	@%p4 bra 	$L__BB0_9;
	setp.eq.s32 	%p5, %r6, 1;
	@%p5 bra 	$L__BB0_7;
	mul.wide.s32 	%rd16, %r72, 4;
	mov.u64 	%rd17, coef_filter_GPU;
	add.s64 	%rd18, %rd17, %rd16;
	shl.b32 	%r46, %r73, 2;
	mov.u32 	%r47, x_smem;
	add.s32 	%r48, %r47, %r46;
	ld.shared.f32 	%f152, [%r48];
	ld.const.f32 	%f153, [%rd18+8];
	fma.rn.f32 	%f154, %f152, %f153, %f232;
	ld.const.f32 	%f155, [%rd18+4];
	fma.rn.f32 	%f156, %f152, %f155, %f231;
	ld.const.f32 	%f157, [%rd18];
	fma.rn.f32 	%f158, %f152, %f157, %f230;
	ld.shared.f32 	%f159, [%r48+4];
	fma.rn.f32 	%f160, %f159, %f153, %f229;
	fma.rn.f32 	%f161, %f159, %f155, %f228;
	fma.rn.f32 	%f162, %f159, %f157, %f227;
	add.s32 	%r73, %r73, 2;
	ld.shared.f32 	%f163, [%r48+8];
	fma.rn.f32 	%f164, %f163, %f153, %f226;
	fma.rn.f32 	%f165, %f163, %f155, %f225;
	fma.rn.f32 	%f166, %f163, %f157, %f224;
	ld.shared.f32 	%f167, [%r48+12];
	fma.rn.f32 	%f168, %f167, %f153, %f223;
	fma.rn.f32 	%f169, %f167, %f155, %f222;
	fma.rn.f32 	%f170, %f167, %f157, %f221;
	ld.const.f32 	%f171, [%rd18+20];
	fma.rn.f32 	%f232, %f159, %f171, %f154;
	ld.const.f32 	%f172, [%rd18+16];
	fma.rn.f32 	%f231, %f159, %f172, %f156;
	ld.const.f32 	%f173, [%rd18+12];
	fma.rn.f32 	%f230, %f159, %f173, %f158;
	fma.rn.f32 	%f229, %f163, %f171, %f160;
	fma.rn.f32 	%f228, %f163, %f172, %f161;
	fma.rn.f32 	%f227, %f163, %f173, %f162;
	fma.rn.f32 	%f226, %f167, %f171, %f164;
	fma.rn.f32 	%f225, %f167, %f172, %f165;
	fma.rn.f32 	%f224, %f167, %f173, %f166;
	ld.shared.f32 	%f174, [%r48+16];
	fma.rn.f32 	%f223, %f174, %f171, %f168;
	fma.rn.f32 	%f222, %f174, %f172, %f169;
	fma.rn.f32 	%f221, %f174, %f173, %f170;
	add.s32 	%r72, %r72, 6;
$L__BB0_7:
	and.b32  	%r49, %r25, 1;
	setp.eq.b32 	%p6, %r49, 1;
	not.pred 	%p7, %p6;
	@%p7 bra 	$L__BB0_9;
	mul.wide.s32 	%rd19, %r72, 4;
	mov.u64 	%rd20, coef_filter_GPU;
	add.s64 	%rd21, %rd20, %rd19;
	shl.b32 	%r50, %r73, 2;
	mov.u32 	%r51, x_smem;
	add.s32 	%r52, %r51, %r50;
	ld.shared.f32 	%f175, [%r52];
	ld.const.f32 	%f176, [%rd21+8];
	fma.rn.f32 	%f232, %f175, %f176, %f232;
	ld.const.f32 	%f177, [%rd21+4];
	fma.rn.f32 	%f231, %f175, %f177, %f231;
	ld.const.f32 	%f178, [%rd21];
	fma.rn.f32 	%f230, %f175, %f178, %f230;
	ld.shared.f32 	%f179, [%r52+4];
	fma.rn.f32 	%f229, %f179, %f176, %f229;
	fma.rn.f32 	%f228, %f179, %f177, %f228;
	fma.rn.f32 	%f227, %f179, %f178, %f227;
	ld.shared.f32 	%f180, [%r52+8];
	fma.rn.f32 	%f226, %f180, %f176, %f226;
	fma.rn.f32 	%f225, %f180, %f177, %f225;
	fma.rn.f32 	%f224, %f180, %f178, %f224;
	ld.shared.f32 	%f181, [%r52+12];
	fma.rn.f32 	%f223, %f181, %f176, %f223;
	fma.rn.f32 	%f222, %f181, %f177, %f222;
	fma.rn.f32 	%f221, %f181, %f178, %f221;
$L__BB0_9:
	ld.param.u32 	%r67, [_Z15cuda_fir_filterILi3ELi4EEvPfS0_iiii_param_5];
	ld.param.u64 	%rd24, [_Z15cuda_fir_filterILi3ELi4EEvPfS0_iiii_param_1];
	mul.lo.s32 	%r23, %r24, 3;
	mad.lo.s32 	%r53, %r1, 3, %r5;
	mov.u32 	%r54, %ctaid.y;
	mad.lo.s32 	%r55, %r67, %r54, %r53;
	setp.ge.u32 	%p8, %r5, %r23;
	cvta.to.global.u64 	%rd22, %rd24;
	mul.wide.s32 	%rd23, %r55, 4;
	add.s64 	%rd3, %rd22, %rd23;
	@%p8 bra 	$L__BB0_11;
	st.global.f32 	[%rd3], %f232;
$L__BB0_11:
	add.s32 	%r56, %r5, 1;
	setp.ge.u32 	%p9, %r56, %r23;
	@%p9 bra 	$L__BB0_13;
	st.global.f32 	[%rd3+4], %f231;
$L__BB0_13:
	add.s32 	%r57, %r5, 2;
	setp.ge.u32 	%p10, %r57, %r23;
	@%p10 bra 	$L__BB0_15;
	st.global.f32 	[%rd3+8], %f230;
$L__BB0_15:
	add.s32 	%r58, %r5, 3;
	setp.ge.u32 	%p11, %r58, %r23;
	@%p11 bra 	$L__BB0_17;
	st.global.f32 	[%rd3+12], %f229;
$L__BB0_17:
	add.s32 	%r59, %r5, 4;
	setp.ge.u32 	%p12, %r59, %r23;
	@%p12 bra 	$L__BB0_19;
	st.global.f32 	[%rd3+16], %f228;
$L__BB0_19:
	add.s32 	%r60, %r5, 5;
	setp.ge.u32 	%p13, %r60, %r23;
	@%p13 bra 	$L__BB0_21;
	st.global.f32 	[%rd3+20], %f227;
$L__BB0_21:
	add.s32 	%r61, %r5, 6;
	setp.ge.u32 	%p14, %r61, %r23;
	@%p14 bra 	$L__BB0_23;
	st.global.f32 	[%rd3+24], %f226;
$L__BB0_23:
	add.s32 	%r62, %r5, 7;
	setp.ge.u32 	%p15, %r62, %r23;
	@%p15 bra 	$L__BB0_25;
	st.global.f32 	[%rd3+28], %f225;
$L__BB0_25:
	add.s32 	%r63, %r5, 8;
	setp.ge.u32 	%p16, %r63, %r23;
	@%p16 bra 	$L__BB0_27;
	st.global.f32 	[%rd3+32], %f224;
$L__BB0_27:
	add.s32 	%r64, %r5, 9;
	setp.ge.u32 	%p17, %r64, %r23;
	@%p17 bra 	$L__BB0_29;
	st.global.f32 	[%rd3+36], %f223;
$L__BB0_29:
	add.s32 	%r65, %r5, 10;
	setp.ge.u32 	%p18, %r65, %r23;
	@%p18 bra 	$L__BB0_31;
	st.global.f32 	[%rd3+40], %f222;
$L__BB0_31:
	add.s32 	%r66, %r5, 11;
	setp.ge.u32 	%p19, %r66, %r23;
	@%p19 bra 	$L__BB0_33;
	st.global.f32 	[%rd3+44], %f221;
$L__BB0_33:
	ret;

}


// ===== COMPILED SASS (sm_100) =====

	.target	sm_100

	.elftype	@"ET_EXEC"


//--------------------- .note.nv.tkinfo           --------------------------
	.section	.note.nv.tkinfo,"",@"SHT_NOTE"
	.sectionflags	@"SHF_NOTE_NV_TKINFO"
	.tkinfo
        /*0018*/ 	.word	0x00000002
        /*0030*/ 	.string	""
        /*0030*/ 	.string	"ptxas"
        /*0030*/ 	.string	"Cuda compilation tools, release 13.0, V13.0.88"
        /*0030*/ 	.string	"Build cuda_13.0.r13.0/compiler.36424714_0"
        /*0030*/ 	.string	"-arch sm_100 -m 64 "



//--------------------- .note.nv.cuinfo           --------------------------
	.section	.note.nv.cuinfo,"",@"SHT_NOTE"
	.sectionflags	@"SHF_NOTE_NV_CUINFO"
        /*0018*/ 	.short	0x0002
        /*001a*/ 	.short	0x0064
        /*001c*/ 	.short	0x0082
	.zero		2


//--------------------- .nv.info                  --------------------------
	.section	.nv.info,"",@"SHT_CUDA_INFO"
	.align	4


	//----- nvinfo : EIATTR_REGCOUNT
	.align		4
        /*0000*/ 	.byte	0x04, 0x2f
        /*0002*/ 	.short	(.L_2 - .L_1)
	.align		4
.L_1:
        /*0004*/ 	.word	index@(_Z15cuda_fir_filterILi3ELi4EEvPfS0_iiii)
        /*0008*/ 	.word	0x00000020


	//----- nvinfo : EIATTR_FRAME_SIZE
	.align		4
.L_2:
        /*000c*/ 	.byte	0x04, 0x11
        /*000e*/ 	.short	(.L_4 - .L_3)
	.align		4
.L_3:
        /*0010*/ 	.word	index@(_Z15cuda_fir_filterILi3ELi4EEvPfS0_iiii)
        /*0014*/ 	.word	0x00000000


	//----- nvinfo : EIATTR_MIN_STACK_SIZE
	.align		4
.L_4:
        /*0018*/ 	.byte	0x04, 0x12
        /*001a*/ 	.short	(.L_6 - .L_5)
	.align		4
.L_5:
        /*001c*/ 	.word	index@(_Z15cuda_fir_filterILi3ELi4EEvPfS0_iiii)
        /*0020*/ 	.word	0x00000000
.L_6:


//--------------------- .nv.compat                --------------------------
	.section	.nv.compat,"",@"SHT_CUDA_COMPAT_INFO"
	.align	4
        /*0000*/ 	.byte	0x02, 0x09, 0x00, 0x00, 0x02, 0x02, 0x01, 0x00, 0x02, 0x05, 0x05, 0x00, 0x03, 0x07, 0x01, 0x01
        /*0010*/ 	.byte	0x02, 0x03, 0x00, 0x00, 0x02, 0x06, 0x01, 0x00, 0x04, 0x0b, 0x08, 0x00, 0x09, 0x00, 0x00, 0x00
        /*0020*/ 	.byte	0x00, 0x00, 0x00, 0x00


//--------------------- .nv.info._Z15cuda_fir_filterILi3ELi4EEvPfS0_iiii --------------------------
	.section	.nv.info._Z15cuda_fir_filterILi3ELi4EEvPfS0_iiii,"",@"SHT_CUDA_INFO"
	.sectionflags	@""
	.align	4


	//----- nvinfo : EIATTR_CUDA_API_VERSION
	.align		4
        /*0000*/ 	.byte	0x04, 0x37
        /*0002*/ 	.short	(.L_8 - .L_7)
.L_7:
        /*0004*/ 	.word	0x00000082


	//----- nvinfo : EIATTR_KPARAM_INFO
	.align		4
.L_8:
        /*0008*/ 	.byte	0x04, 0x17
        /*000a*/ 	.short	(.L_10 - .L_9)
.L_9:
        /*000c*/ 	.word	0x00000000
        /*0010*/ 	.short	0x0005
        /*0012*/ 	.short	0x001c
        /*0014*/ 	.byte	0x00, 0xf0, 0x11, 0x00


	//----- nvinfo : EIATTR_KPARAM_INFO
	.align		4
.L_10:
        /*0018*/ 	.byte	0x04, 0x17
        /*001a*/ 	.short	(.L_12 - .L_11)
.L_11:
        /*001c*/ 	.word	0x00000000
        /*0020*/ 	.short	0x0004
        /*0022*/ 	.short	0x0018
        /*0024*/ 	.byte	0x00, 0xf0, 0x11, 0x00


	//----- nvinfo : EIATTR_KPARAM_INFO
	.align		4
.L_12:
        /*0028*/ 	.byte	0x04, 0x17
        /*002a*/ 	.short	(.L_14 - .L_13)
.L_13:
        /*002c*/ 	.word	0x00000000
        /*0030*/ 	.short	0x0003
        /*0032*/ 	.short	0x0014
        /*0034*/ 	.byte	0x00, 0xf0, 0x11, 0x00


	//----- nvinfo : EIATTR_KPARAM_INFO
	.align		4
.L_14:
        /*0038*/ 	.byte	0x04, 0x17
        /*003a*/ 	.short	(.L_16 - .L_15)
.L_15:
        /*003c*/ 	.word	0x00000000
        /*0040*/ 	.short	0x0002
        /*0042*/ 	.short	0x0010
        /*0044*/ 	.byte	0x00, 0xf0, 0x11, 0x00


	//----- nvinfo : EIATTR_KPARAM_INFO
	.align		4
.L_16:
        /*0048*/ 	.byte	0x04, 0x17
        /*004a*/ 	.short	(.L_18 - .L_17)
.L_17:
        /*004c*/ 	.word	0x00000000
        /*0050*/ 	.short	0x0001
        /*0052*/ 	.short	0x0008
        /*0054*/ 	.byte	0x00, 0xf5, 0x21, 0x00


	//----- nvinfo : EIATTR_KPARAM_INFO
	.align		4
.L_18:
        /*0058*/ 	.byte	0x04, 0x17
        /*005a*/ 	.short	(.L_20 - .L_19)
.L_19:
        /*005c*/ 	.word	0x00000000
        /*0060*/ 	.short	0x0000
        /*0062*/ 	.short	0x0000
        /*0064*/ 	.byte	0x00, 0xf5, 0x21, 0x00


	//----- nvinfo : EIATTR_SPARSE_MMA_MASK
	.align		4
.L_20:
        /*0068*/ 	.byte	0x03, 0x50
        /*006a*/ 	.short	0x0000


	//----- nvinfo : EIATTR_MAXREG_COUNT
	.align		4
        /*006c*/ 	.byte	0x03, 0x1b
        /*006e*/ 	.short	0x00ff


	//----- nvinfo : EIATTR_NUM_BARRIERS
	.align		4
        /*0070*/ 	.byte	0x02, 0x4c
        /*0072*/ 	.byte	0x01
	.zero		1


	//----- nvinfo : EIATTR_MERCURY_ISA_VERSION
	.align		4
        /*0074*/ 	.byte	0x03, 0x5f
        /*0076*/ 	.short	0x0101


	//----- nvinfo : EIATTR_VRC_CTA_INIT_COUNT
	.align		4
        /*0078*/ 	.byte	0x02, 0x4a
	.zero		1
	.zero		1


	//----- nvinfo : EIATTR_EXIT_INSTR_OFFSETS
	.align		4
        /*007c*/ 	.byte	0x04, 0x1c
        /*007e*/ 	.short	(.L_22 - .L_21)


	//   ....[0]....
.L_21:
        /*0080*/ 	.word	0x00000f30


	//   ....[1]....
        /*0084*/ 	.word	0x00000f50


	//----- nvinfo : EIATTR_CBANK_PARAM_SIZE
	.align		4
.L_22:
        /*0088*/ 	.byte	0x03, 0x19
        /*008a*/ 	.short	0x0020


	//----- nvinfo : EIATTR_PARAM_CBANK
	.align		4
        /*008c*/ 	.byte	0x04, 0x0a
        /*008e*/ 	.short	(.L_24 - .L_23)
	.align		4
.L_23:
        /*0090*/ 	.word	index@(.nv.constant0._Z15cuda_fir_filterILi3ELi4EEvPfS0_iiii)
        /*0094*/ 	.short	0x0380
        /*0096*/ 	.short	0x0020


	//----- nvinfo : EIATTR_SW_WAR
	.align		4
.L_24:
        /*0098*/ 	.byte	0x04, 0x36
        /*009a*/ 	.short	(.L_26 - .L_25)
.L_25:
        /*009c*/ 	.word	0x00000008
.L_26:


//--------------------- .nv.callgraph             --------------------------
	.section	.nv.callgraph,"",@"SHT_CUDA_CALLGRAPH"
	.align	4
	.sectionentsize	8
	.align		4
        /*0000*/ 	.word	0x00000000
	.align		4
        /*0004*/ 	.word	0xffffffff
	.align		4
        /*0008*/ 	.word	0x00000000
	.align		4
        /*000c*/ 	.word	0xfffffffe
	.align		4
        /*0010*/ 	.word	0x00000000
	.align		4
        /*0014*/ 	.word	0xfffffffd
	.align		4
        /*0018*/ 	.word	0x00000000
	.align		4
        /*001c*/ 	.word	0xfffffffc


//--------------------- .nv.constant3             --------------------------
	.section	.nv.constant3,"a",@progbits
	.align	4
.nv.constant3:
	.type		coef_filter_GPU,@object
	.size		coef_filter_GPU,(.L_0 - coef_filter_GPU)
coef_filter_GPU:
        /*0000*/ 	.byte	0x00, 0x00, 0x00, 0x00, 0x34, 0x80, 0x37, 0x3a, 0x34, 0x80, 0x37, 0x3a, 0x34, 0x80, 0x37, 0x3a
        /* <DEDUP_REMOVED lines=63> */
        /*0400*/ 	.byte	0x34, 0x80, 0x37, 0x3a, 0x00, 0x00, 0x00, 0x00
.L_0:


//--------------------- .text._Z15cuda_fir_filterILi3ELi4EEvPfS0_iiii --------------------------
	.section	.text._Z15cuda_fir_filterILi3ELi4EEvPfS0_iiii,"ax",@progbits
	.align	128
        .global         _Z15cuda_fir_filterILi3ELi4EEvPfS0_iiii
        .type           _Z15cuda_fir_filterILi3ELi4EEvPfS0_iiii,@function
        .size           _Z15cuda_fir_filterILi3ELi4EEvPfS0_iiii,(.L_x_5 - _Z15cuda_fir_filterILi3ELi4EEvPfS0_iiii)
        .other          _Z15cuda_fir_filterILi3ELi4EEvPfS0_iiii,@"STO_CUDA_ENTRY STV_DEFAULT"
_Z15cuda_fir_filterILi3ELi4EEvPfS0_iiii:
.text._Z15cuda_fir_filterILi3ELi4EEvPfS0_iiii:
[----:B------:R-:W-:Y:S08]  /*0000*/  LDC R1, c[0x0][0x37c] ;  /* 0x0000df00ff017b82 */ /* 0x000ff00000000800 */
[----:B------:R-:W0:Y:S01]  /*0010*/  S2UR UR4, SR_CTAID.X ;  /* 0x00000000000479c3 */ /* 0x000e220000002500 */
[----:B------:R-:W1:Y:S01]  /*0020*/  S2R R8, SR_TID.X ;  /* 0x0000000000087919 */ /* 0x000e620000002100 */
[----:B------:R-:W2:Y:S01]  /*0030*/  LDCU UR6, c[0x0][0x360] ;  /* 0x00006c00ff0677ac */ /* 0x000ea20008000800 */
[----:B------:R-:W3:Y:S05]  /*0040*/  LDCU.64 UR20, c[0x0][0x358] ;  /* 0x00006b00ff1477ac */ /* 0x000eea0008000a00 */
[----:B------:R-:W0:Y:S01]  /*0050*/  LDC.64 R16, c[0x0][0x390] ;  /* 0x0000e400ff107b82 */ /* 0x000e220000000a00 */
[----:B------:R-:W4:Y:S07]  /*0060*/  LDCU UR7, c[0x0][0x398] ;  /* 0x00007300ff0777ac */ /* 0x000f2e0008000800 */
[----:B------:R-:W5:Y:S01]  /*0070*/  S2UR UR22, SR_CTAID.Y ;  /* 0x00000000001679c3 */ /* 0x000f620000002600 */
[----:B--2---:R-:W-:-:S07]  /*0080*/  USHF.L.U32 UR6, UR6, 0x2, URZ ;  /* 0x0000000206067899 */ /* 0x004fce00080006ff */
[----:B------:R-:W2:Y:S01]  /*0090*/  LDC.64 R2, c[0x0][0x380] ;  /* 0x0000e000ff027b82 */ /* 0x000ea20000000a00 */
[----:B0-----:R-:W-:-:S04]  /*00a0*/  IMAD R13, R17, UR4, RZ ;  /* 0x00000004110d7c24 */ /* 0x001fc8000f8e02ff */
[----:B-----5:R-:W-:-:S05]  /*00b0*/  IMAD R5, R16, UR22, R13 ;  /* 0x0000001610057c24 */ /* 0x020fca000f8e020d */
[----:B-1----:R-:W-:-:S05]  /*00c0*/  IADD3 R5, PT, PT, R5, R8, RZ ;  /* 0x0000000805057210 */ /* 0x002fca0007ffe0ff */
[----:B--2---:R-:W-:-:S03]  /*00d0*/  IMAD.WIDE R2, R5, 0x4, R2 ;  /* 0x0000000405027825 */ /* 0x004fc600078e0202 */
[----:B------:R-:W-:-:S04]  /*00e0*/  IADD3 R4, P0, PT, R2, UR6, RZ ;  /* 0x0000000602047c10 */ /* 0x000fc8000ff1e0ff */
[----:B------:R-:W-:Y:S02]  /*00f0*/  IADD3.X R5, PT, PT, RZ, R3, RZ, P0, !PT ;  /* 0x00000003ff057210 */ /* 0x000fe400007fe4ff */
[----:B------:R-:W-:Y:S01]  /*0100*/  IADD3 R6, P0, PT, R4, UR6, RZ ;  /* 0x0000000604067c10 */ /* 0x000fe2000ff1e0ff */
[----:B---3--:R-:W2:Y:S03]  /*0110*/  LDG.E.CONSTANT R3, desc[UR20][R2.64] ;  /* 0x0000001402037981 */ /* 0x008ea6000c1e9900 */
[----:B------:R-:W-:Y:S01]  /*0120*/  IADD3.X R7, PT, PT, RZ, R5, RZ, P0, !PT ;  /* 0x00000005ff077210 */ /* 0x000fe200007fe4ff */
[----:B------:R0:W3:Y:S01]  /*0130*/  LDG.E.CONSTANT R12, desc[UR20][R4.64] ;  /* 0x00000014040c7981 */ /* 0x0000e2000c1e9900 */
[----:B------:R-:W-:-:S03]  /*0140*/  IADD3 R10, P0, PT, R6, UR6, RZ ;  /* 0x00000006060a7c10 */ /* 0x000fc6000ff1e0ff */
[----:B------:R1:W5:Y:S01]  /*0150*/  LDG.E.CONSTANT R19, desc[UR20][R6.64] ;  /* 0x0000001406137981 */ /* 0x000362000c1e9900 */
[----:B------:R-:W-:Y:S02]  /*0160*/  IADD3.X R11, PT, PT, RZ, R7, RZ, P0, !PT ;  /* 0x00000007ff0b7210 */ /* 0x000fe400007fe4ff */
[----:B------:R-:W-:-:S04]  /*0170*/  IADD3 R14, P0, PT, R10, UR6, RZ ;  /* 0x000000060a0e7c10 */ /* 0x000fc8000ff1e0ff */
[----:B------:R-:W-:Y:S02]  /*0180*/  IADD3.X R15, PT, PT, RZ, R11, RZ, P0, !PT ;  /* 0x0000000bff0f7210 */ /* 0x000fe400007fe4ff */
[----:B------:R-:W5:Y:S04]  /*0190*/  LDG.E.CONSTANT R11, desc[UR20][R10.64] ;  /* 0x000000140a0b7981 */ /* 0x000f68000c1e9900 */
[----:B------:R1:W5:Y:S01]  /*01a0*/  LDG.E.CONSTANT R22, desc[UR20][R14.64] ;  /* 0x000000140e167981 */ /* 0x000362000c1e9900 */
[----:B------:R-:W4:Y:S01]  /*01b0*/  S2UR UR5, SR_CgaCtaId ;  /* 0x00000000000579c3 */ /* 0x000f220000008800 */
[----:B------:R-:W-:Y:S01]  /*01c0*/  UMOV UR4, 0x400 ;  /* 0x0000040000047882 */ /* 0x000fe20000000000 */
[----:B------:R-:W-:Y:S01]  /*01d0*/  SHF.L.U32 R16, R8, 0x2, RZ ;  /* 0x0000000208107819 */ /* 0x000fe200000006ff */
[----:B----4-:R-:W-:-:S06]  /*01e0*/  ULEA UR5, UR5, UR4, 0x18 ;  /* 0x0000000405057291 */ /* 0x010fcc000f8ec0ff */
[----:B------:R-:W-:-:S04]  /*01f0*/  IADD3 R9, PT, PT, R16, UR5, RZ ;  /* 0x0000000510097c10 */ /* 0x000fc8000fffe0ff */
[----:B------:R-:W-:-:S04]  /*0200*/  IADD3 R18, PT, PT, R9, UR6, RZ ;  /* 0x0000000609127c10 */ /* 0x000fc8000fffe0ff */
[----:B------:R-:W-:-:S04]  /*0210*/  IADD3 R20, PT, PT, R18, UR6, RZ ;  /* 0x0000000612147c10 */ /* 0x000fc8000fffe0ff */
[----:B------:R-:W-:Y:S01]  /*0220*/  IADD3 R21, PT, PT, R20, UR6, RZ ;  /* 0x0000000614157c10 */ /* 0x000fe2000fffe0ff */
[----:B------:R-:W-:Y:S01]  /*0230*/  UISETP.GE.AND UP0, UPT, UR7, 0x1, UPT ;  /* 0x000000010700788c */ /* 0x000fe2000bf06270 */
[----:B------:R-:W-:Y:S01]  /*0240*/  HFMA2 R0, -RZ, RZ, 0, 0 ;  /* 0x00000000ff007431 */ /* 0x000fe200000001ff */
[----:B0-----:R-:W-:Y:S02]  /*0250*/  CS2R R4, SRZ ;  /* 0x0000000000047805 */ /* 0x001fe4000001ff00 */
[----:B-1----:R-:W-:Y:S02]  /*0260*/  CS2R R6, SRZ ;  /* 0x0000000000067805 */ /* 0x002fe4000001ff00 */
[----:B------:R-:W-:Y:S02]  /*0270*/  CS2R R14, SRZ ;  /* 0x00000000000e7805 */ /* 0x000fe4000001ff00 */
[----:B------:R-:W-:Y:S01]  /*0280*/  MOV R23, RZ ;  /* 0x000000ff00177202 */ /* 0x000fe20000000f00 */
[----:B------:R-:W-:Y:S01]  /*0290*/  IMAD R10, R8, 0xc, RZ ;  /* 0x0000000c080a7824 */ /* 0x000fe200078e02ff */
[----:B--2---:R0:W-:Y:S04]  /*02a0*/  STS [R16+UR5], R3 ;  /* 0x0000000310007988 */ /* 0x0041e80008000805 */
[----:B---3--:R1:W-:Y:S04]  /*02b0*/  STS [R9+UR6], R12 ;  /* 0x0000000c09007988 */ /* 0x0083e80008000806 */
[----:B-----5:R-:W-:Y:S04]  /*02c0*/  STS [R18+UR6], R19 ;  /* 0x0000001312007988 */ /* 0x020fe80008000806 */
[----:B------:R-:W-:Y:S04]  /*02d0*/  STS [R20+UR6], R11 ;  /* 0x0000000b14007988 */ /* 0x000fe80008000806 */
[----:B------:R2:W-:Y:S01]  /*02e0*/  STS [R21+UR6], R22 ;  /* 0x0000001615007988 */ /* 0x0005e20008000806 */
[----:B0-----:R-:W-:-:S02]  /*02f0*/  CS2R R2, SRZ ;  /* 0x0000000000027805 */ /* 0x001fc4000001ff00 */
[----:B-1----:R-:W-:Y:S01]  /*0300*/  MOV R12, RZ ;  /* 0x000000ff000c7202 */ /* 0x002fe20000000f00 */
[----:B--2---:R-:W-:Y:S01]  /*0310*/  HFMA2 R21, -RZ, RZ, 0, 0 ;  /* 0x00000000ff157431 */ /* 0x004fe200000001ff */
[----:B------:R-:W-:Y:S06]  /*0320*/  BAR.SYNC.DEFER_BLOCKING 0x0 ;  /* 0x0000000000007b1d */ /* 0x000fec0000010000 */
[----:B------:R-:W-:Y:S05]  /*0330*/  BRA.U !UP0, `(.L_x_0) ;  /* 0x0000000908547547 */ /* 0x000fea000b800000 */
[----:B------:R-:W-:Y:S01]  /*0340*/  UISETP.GE.U32.AND UP1, UPT, UR7, 0x4, UPT ;  /* 0x000000040700788c */ /* 0x000fe2000bf26070 */
[----:B------:R-:W-:Y:S01]  /*0350*/  MOV R0, RZ ;  /* 0x000000ff00007202 */ /* 0x000fe20000000f00 */
[----:B------:R-:W-:Y:S01]  /*0360*/  ULOP3.LUT UR23, UR7, 0x3, URZ, 0xc0, !UPT ;  /* 0x0000000307177892 */ /* 0x000fe2000f8ec0ff */
[----:B------:R-:W-:-:S03]  /*0370*/  UMOV UR4, URZ ;  /* 0x000000ff00047c82 */ /* 0x000fc60008000000 */
[----:B------:R-:W-:-:S03]  /*0380*/  UISETP.NE.AND UP0, UPT, UR23, URZ, UPT ;  /* 0x000000ff1700728c */ /* 0x000fc6000bf05270 */
[----:B------:R-:W-:Y:S08]  /*0390*/  BRA.U !UP1, `(.L_x_1) ;  /* 0x0000000509487547 */ /* 0x000ff0000b800000 */
[----:B------:R-:W-:Y:S01]  /*03a0*/  IADD3 R10, PT, PT, R9, R10, RZ ;  /* 0x0000000a090a7210 */ /* 0x000fe20007ffe0ff */
[----:B------:R-:W-:Y:S01]  /*03b0*/  ULOP3.LUT UR4, UR7, 0x7ffffffc, URZ, 0xc0, !UPT ;  /* 0x7ffffffc07047892 */ /* 0x000fe2000f8ec0ff */
[----:B------:R-:W-:Y:S01]  /*03c0*/  LEA R20, R8, UR5, 0x4 ;  /* 0x0000000508147c11 */ /* 0x000fe2000f8e20ff */
[----:B------:R-:W-:Y:S01]  /*03d0*/  HFMA2 R0, -RZ, RZ, 0, 0 ;  /* 0x00000000ff007431 */ /* 0x000fe200000001ff */
[----:B------:R-:W-:Y:S01]  /*03e0*/  CS2R R2, SRZ ;  /* 0x0000000000027805 */ /* 0x000fe2000001ff00 */
[----:B------:R-:W0:Y:S01]  /*03f0*/  LDS R8, [R10] ;  /* 0x000000000a087984 */ /* 0x000e220000000800 */
[----:B------:R-:W-:Y:S01]  /*0400*/  HFMA2 R21, -RZ, RZ, 0, 0 ;  /* 0x00000000ff157431 */ /* 0x000fe200000001ff */
[----:B------:R-:W-:Y:S02]  /*0410*/  CS2R R4, SRZ ;  /* 0x0000000000047805 */ /* 0x000fe4000001ff00 */
[----:B------:R-:W-:Y:S01]  /*0420*/  CS2R R6, SRZ ;  /* 0x0000000000067805 */ /* 0x000fe2000001ff00 */
[----:B------:R1:W2:Y:S01]  /*0430*/  LDS.64 R18, [R20+0x8] ;  /* 0x0000080014127984 */ /* 0x0002a20000000a00 */
[----:B------:R-:W-:-:S02]  /*0440*/  MOV R12, RZ ;  /* 0x000000ff000c7202 */ /* 0x000fc40000000f00 */
[----:B------:R-:W-:Y:S02]  /*0450*/  CS2R R14, SRZ ;  /* 0x00000000000e7805 */ /* 0x000fe4000001ff00 */
[----:B------:R-:W-:Y:S01]  /*0460*/  MOV R23, RZ ;  /* 0x000000ff00177202 */ /* 0x000fe20000000f00 */
[----:B------:R-:W-:Y:S01]  /*0470*/  UIADD3 UR5, UPT, UPT, -UR4, URZ, URZ ;  /* 0x000000ff04057290 */ /* 0x000fe2000fffe1ff */
[----:B------:R-:W-:Y:S02]  /*0480*/  UMOV UR6, 0x18 ;  /* 0x0000001800067882 */ /* 0x000fe40000000000 */
[----:B------:R-:W-:Y:S01]  /*0490*/  UMOV UR4, URZ ;  /* 0x000000ff00047c82 */ /* 0x000fe20008000000 */
[----:B-1----:R-:W-:-:S08]  /*04a0*/  IADD3 R20, PT, PT, R20, 0x8, RZ ;  /* 0x0000000814147810 */ /* 0x002fd00007ffe0ff */
.L_x_2:
[----:B------:R-:W0:Y:S01]  /*04b0*/  LDCU.64 UR8, c[0x3][UR6+-0x10] ;  /* 0x00fffe00060877ac */ /* 0x000e220008000a00 */
[----:B------:R-:W1:Y:S01]  /*04c0*/  LDS R25, [R20+-0x4] ;  /* 0xfffffc0014197984 */ /* 0x000e620000000800 */
[----:B------:R-:W-:Y:S01]  /*04d0*/  IADD3 R16, PT, PT, R16, 0x4, RZ ;  /* 0x0000000410107810 */ /* 0x000fe20007ffe0ff */
[----:B------:R-:W3:Y:S01]  /*04e0*/  LDCU.64 UR10, c[0x3][UR6+-0x18] ;  /* 0x00fffd00060a77ac */ /* 0x000ee20008000a00 */
[----:B------:R-:W4:Y:S01]  /*04f0*/  LDCU.64 UR12, c[0x3][UR6+-0x8] ;  /* 0x00ffff00060c77ac */ /* 0x000f220008000a00 */
[----:B------:R-:W5:Y:S01]  /*0500*/  LDCU.64 UR14, c[0x3][UR6+0x8] ;  /* 0x00c00100060e77ac */ /* 0x000f620008000a00 */
[----:B------:R-:W5:Y:S01]  /*0510*/  LDCU.64 UR16, c[0x3][UR6] ;  /* 0x00c00000061077ac */ /* 0x000f620008000a00 */
[C---:B0-----:R-:W-:Y:S01]  /*0520*/  FFMA R26, R8.reuse, UR8, R23 ;  /* 0x00000008081a7c23 */ /* 0x041fe20008000017 */
[----:B------:R-:W0:Y:S01]  /*0530*/  LDCU.64 UR18, c[0x3][UR6+0x10] ;  /* 0x00c00200061277ac */ /* 0x000e220008000a00 */
[C---:B---3--:R-:W-:Y:S01]  /*0540*/  FFMA R22, R8.reuse, UR11, R21 ;  /* 0x0000000b08167c23 */ /* 0x048fe20008000015 */
[----:B------:R-:W-:Y:S01]  /*0550*/  FFMA R24, R8, UR10, R15 ;  /* 0x0000000a08187c23 */ /* 0x000fe2000800000f */
[----:B------:R-:W-:Y:S01]  /*0560*/  UIADD3 UR5, UPT, UPT, UR5, 0x4, URZ ;  /* 0x0000000405057890 */ /* 0x000fe2000fffe0ff */
[----:B------:R3:W0:Y:S01]  /*0570*/  LDS.128 R8, [R20+0x8] ;  /* 0x0000080014087984 */ /* 0x0006220000000c00 */
[----:B------:R-:W-:-:S02]  /*0580*/  UIADD3 UR4, UPT, UPT, UR4, 0xc, URZ ;  /* 0x0000000c04047890 */ /* 0x000fc4000fffe0ff */
[----:B------:R-:W-:Y:S02]  /*0590*/  UISETP.NE.AND UP1, UPT, UR5, URZ, UPT ;  /* 0x000000ff0500728c */ /* 0x000fe4000bf25270 */
[----:B------:R-:W-:Y:S01]  /*05a0*/  UIADD3 UR6, UPT, UPT, UR6, 0x30, URZ ;  /* 0x0000003006067890 */ /* 0x000fe2000fffe0ff */
[----:B---3--:R-:W-:Y:S01]  /*05b0*/  IADD3 R20, PT, PT, R20, 0x10, RZ ;  /* 0x0000001014147810 */ /* 0x008fe20007ffe0ff */
[C---:B-1----:R-:W-:Y:S01]  /*05c0*/  FFMA R23, R25.reuse, UR8, R14 ;  /* 0x0000000819177c23 */ /* 0x042fe2000800000e */
[C---:B------:R-:W-:Y:S01]  /*05d0*/  FFMA R27, R25.reuse, UR11, R12 ;  /* 0x0000000b191b7c23 */ /* 0x040fe2000800000c */
[C---:B------:R-:W-:Y:S01]  /*05e0*/  FFMA R29, R25.reuse, UR10, R6 ;  /* 0x0000000a191d7c23 */ /* 0x040fe20008000006 */
[C---:B----4-:R-:W-:Y:S01]  /*05f0*/  FFMA R26, R25.reuse, UR13, R26 ;  /* 0x0000000d191a7c23 */ /* 0x050fe2000800001a */
[C---:B------:R-:W-:Y:S01]  /*0600*/  FFMA R15, R25.reuse, UR12, R22 ;  /* 0x0000000c190f7c23 */ /* 0x040fe20008000016 */
[----:B------:R-:W-:Y:S01]  /*0610*/  FFMA R21, R25, UR9, R24 ;  /* 0x0000000919157c23 */ /* 0x000fe20008000018 */
[C---:B--2---:R-:W-:Y:S01]  /*0620*/  FFMA R6, R18.reuse, UR8, R7 ;  /* 0x0000000812067c23 */ /* 0x044fe20008000007 */
[C---:B------:R-:W-:Y:S01]  /*0630*/  FFMA R12, R18.reuse, UR11, R5 ;  /* 0x0000000b120c7c23 */ /* 0x040fe20008000005 */
[C---:B------:R-:W-:Y:S01]  /*0640*/  FFMA R14, R18.reuse, UR10, R3 ;  /* 0x0000000a120e7c23 */ /* 0x040fe20008000003 */
[C---:B------:R-:W-:Y:S01]  /*0650*/  FFMA R5, R19.reuse, UR10, R0 ;  /* 0x0000000a13057c23 */ /* 0x040fe20008000000 */
[C---:B------:R-:W-:Y:S01]  /*0660*/  FFMA R7, R19.reuse, UR8, R4 ;  /* 0x0000000813077c23 */ /* 0x040fe20008000004 */
[C---:B------:R-:W-:Y:S01]  /*0670*/  FFMA R3, R19.reuse, UR11, R2 ;  /* 0x0000000b13037c23 */ /* 0x040fe20008000002 */
[C---:B------:R-:W-:Y:S01]  /*0680*/  FFMA R22, R18.reuse, UR13, R23 ;  /* 0x0000000d12167c23 */ /* 0x040fe20008000017 */
[C---:B------:R-:W-:Y:S01]  /*0690*/  FFMA R24, R18.reuse, UR12, R27 ;  /* 0x0000000c12187c23 */ /* 0x040fe2000800001b */
[C---:B------:R-:W-:Y:S01]  /*06a0*/  FFMA R28, R18.reuse, UR9, R29 ;  /* 0x00000009121c7c23 */ /* 0x040fe2000800001d */
[C---:B-----5:R-:W-:Y:S01]  /*06b0*/  FFMA R26, R18.reuse, UR14, R26 ;  /* 0x0000000e121a7c23 */ /* 0x060fe2000800001a */
[C---:B------:R-:W-:Y:S01]  /*06c0*/  FFMA R15, R18.reuse, UR17, R15 ;  /* 0x00000011120f7c23 */ /* 0x040fe2000800000f */
[----:B------:R-:W-:Y:S01]  /*06d0*/  FFMA R18, R18, UR16, R21 ;  /* 0x0000001012127c23 */ /* 0x000fe20008000015 */
[C---:B------:R-:W-:Y:S01]  /*06e0*/  FFMA R27, R19.reuse, UR13, R6 ;  /* 0x0000000d131b7c23 */ /* 0x040fe20008000006 */
[C---:B------:R-:W-:Y:S01]  /*06f0*/  FFMA R12, R19.reuse, UR12, R12 ;  /* 0x0000000c130c7c23 */ /* 0x040fe2000800000c */
[C---:B------:R-:W-:Y:S01]  /*0700*/  FFMA R14, R19.reuse, UR9, R14 ;  /* 0x00000009130e7c23 */ /* 0x040fe2000800000e */
[C---:B0-----:R-:W-:Y:S01]  /*0710*/  FFMA R21, R19.reuse, UR18, R15 ;  /* 0x0000001213157c23 */ /* 0x041fe2000800000f */
[C---:B------:R-:W-:Y:S01]  /*0720*/  FFMA R29, R19.reuse, UR14, R22 ;  /* 0x0000000e131d7c23 */ /* 0x040fe20008000016 */
[C---:B------:R-:W-:Y:S01]  /*0730*/  FFMA R24, R19.reuse, UR17, R24 ;  /* 0x0000001113187c23 */ /* 0x040fe20008000018 */
[C---:B------:R-:W-:Y:S01]  /*0740*/  FFMA R0, R8.reuse, UR13, R7 ;  /* 0x0000000d08007c23 */ /* 0x040fe20008000007 */
[C---:B------:R-:W-:Y:S01]  /*0750*/  FFMA R4, R8.reuse, UR9, R5 ;  /* 0x0000000908047c23 */ /* 0x040fe20008000005 */
[C---:B------:R-:W-:Y:S01]  /*0760*/  FFMA R2, R8.reuse, UR12, R3 ;  /* 0x0000000c08027c23 */ /* 0x040fe20008000003 */
[C---:B------:R-:W-:Y:S01]  /*0770*/  FFMA R25, R19.reuse, UR16, R28 ;  /* 0x0000001013197c23 */ /* 0x040fe2000800001c */
[C---:B------:R-:W-:Y:S01]  /*0780*/  FFMA R23, R19.reuse, UR19, R26 ;  /* 0x0000001313177c23 */ /* 0x040fe2000800001a */
[----:B------:R-:W-:Y:S01]  /*0790*/  FFMA R15, R19, UR15, R18 ;  /* 0x0000000f130f7c23 */ /* 0x000fe20008000012 */
[C---:B------:R-:W-:Y:S01]  /*07a0*/  FFMA R6, R8.reuse, UR14, R27 ;  /* 0x0000000e08067c23 */ /* 0x040fe2000800001b */
[C---:B------:R-:W-:Y:S01]  /*07b0*/  FFMA R12, R8.reuse, UR17, R12 ;  /* 0x00000011080c7c23 */ /* 0x040fe2000800000c */
[----:B------:R-:W-:Y:S01]  /*07c0*/  FFMA R14, R8, UR16, R14 ;  /* 0x00000010080e7c23 */ /* 0x000fe2000800000e */
[C---:B------:R-:W-:Y:S01]  /*07d0*/  FFMA R18, R9.reuse, UR16, R4 ;  /* 0x0000001009127c23 */ /* 0x040fe20008000004 */
[C---:B------:R-:W-:Y:S01]  /*07e0*/  FFMA R19, R9.reuse, UR14, R0 ;  /* 0x0000000e09137c23 */ /* 0x040fe20008000000 */
[C---:B------:R-:W-:Y:S01]  /*07f0*/  FFMA R27, R9.reuse, UR17, R2 ;  /* 0x00000011091b7c23 */ /* 0x040fe20008000002 */
[C---:B------:R-:W-:Y:S01]  /*0800*/  FFMA R7, R9.reuse, UR19, R6 ;  /* 0x0000001309077c23 */ /* 0x040fe20008000006 */
[C---:B------:R-:W-:Y:S01]  /*0810*/  FFMA R5, R9.reuse, UR18, R12 ;  /* 0x0000001209057c23 */ /* 0x040fe2000800000c */
[----:B------:R-:W-:Y:S01]  /*0820*/  FFMA R3, R9, UR15, R14 ;  /* 0x0000000f09037c23 */ /* 0x000fe2000800000e */
[C---:B------:R-:W-:Y:S01]  /*0830*/  FFMA R4, R10.reuse, UR19, R19 ;  /* 0x000000130a047c23 */ /* 0x040fe20008000013 */
[----:B------:R-:W-:Y:S01]  /*0840*/  FFMA R0, R10, UR15, R18 ;  /* 0x0000000f0a007c23 */ /* 0x000fe20008000012 */
[C---:B------:R-:W-:Y:S01]  /*0850*/  FFMA R14, R8.reuse, UR19, R29 ;  /* 0x00000013080e7c23 */ /* 0x040fe2000800001d */
[----:B------:R-:W-:Y:S01]  /*0860*/  FFMA R12, R8, UR18, R24 ;  /* 0x00000012080c7c23 */ /* 0x000fe20008000018 */
[----:B------:R-:W-:Y:S01]  /*0870*/  FFMA R2, R10, UR18, R27 ;  /* 0x000000120a027c23 */ /* 0x000fe2000800001b */
[----:B------:R-:W-:Y:S01]  /*0880*/  FFMA R6, R8, UR15, R25 ;  /* 0x0000000f08067c23 */ /* 0x000fe20008000019 */
[----:B------:R-:W-:-:S02]  /*0890*/  MOV R18, R10 ;  /* 0x0000000a00127202 */ /* 0x000fc40000000f00 */
[----:B------:R-:W-:Y:S01]  /*08a0*/  MOV R19, R11 ;  /* 0x0000000b00137202 */ /* 0x000fe20000000f00 */
[----:B------:R-:W-:Y:S06]  /*08b0*/  BRA.U UP1, `(.L_x_2) ;  /* 0xfffffff901fc7547 */ /* 0x000fec000b83ffff */
.L_x_1:
[----:B------:R-:W-:Y:S05]  /*08c0*/  BRA.U !UP0, `(.L_x_0) ;  /* 0x0000000108f07547 */ /* 0x000fea000b800000 */
[----:B------:R-:W0:Y:S01]  /*08d0*/  S2UR UR6, SR_CgaCtaId ;  /* 0x00000000000679c3 */ /* 0x000e220000008800 */
[----:B------:R-:W-:Y:S02]  /*08e0*/  UISETP.NE.AND UP0, UPT, UR23, 0x1, UPT ;  /* 0x000000011700788c */ /* 0x000fe4000bf05270 */
[----:B------:R-:W-:-:S04]  /*08f0*/  ULOP3.LUT UR5, UR7, 0x1, URZ, 0xc0, !UPT ;  /* 0x0000000107057892 */ /* 0x000fc8000f8ec0ff */
[----:B------:R-:W-:-:S03]  /*0900*/  UISETP.NE.U32.AND UP1, UPT, UR5, 0x1, UPT ;  /* 0x000000010500788c */ /* 0x000fc6000bf25070 */
[----:B------:R-:W-:Y:S02]  /*0910*/  UMOV UR5, 0x400 ;  /* 0x0000040000057882 */ /* 0x000fe40000000000 */
[----:B0-----:R-:W-:Y:S01]  /*0920*/  ULEA UR8, UR6, UR5, 0x18 ;  /* 0x0000000506087291 */ /* 0x001fe2000f8ec0ff */
[----:B------:R-:W-:Y:S11]  /*0930*/  BRA.U !UP0, `(.L_x_3) ;  /* 0x0000000108887547 */ /* 0x000ff6000b800000 */
[C---:B------:R-:W-:Y:S01]  /*0940*/  LEA R19, R16.reuse, UR8, 0x2 ;  /* 0x0000000810137c11 */ /* 0x040fe2000f8e10ff */
[----:B------:R-:W-:Y:S01]  /*0950*/  USHF.L.U32 UR5, UR4, 0x2, URZ ;  /* 0x0000000204057899 */ /* 0x000fe200080006ff */
[----:B------:R-:W-:Y:S01]  /*0960*/  IADD3 R16, PT, PT, R16, 0x2, RZ ;  /* 0x0000000210107810 */ /* 0x000fe20007ffe0ff */
[----:B------:R-:W-:Y:S02]  /*0970*/  UIADD3 UR4, UPT, UPT, UR4, 0x6, URZ ;  /* 0x0000000604047890 */ /* 0x000fe4000fffe0ff */
[----:B------:R-:W0:Y:S04]  /*0980*/  LDS.64 R8, [R19] ;  /* 0x0000000013087984 */ /* 0x000e280000000a00 */
[----:B------:R-:W1:Y:S04]  /*0990*/  LDS.64 R10, [R19+0x8] ;  /* 0x00000800130a7984 */ /* 0x000e680000000a00 */
[----:B------:R2:W3:Y:S01]  /*09a0*/  LDS R18, [R19+0x10] ;  /* 0x0000100013127984 */ /* 0x0004e20000000800 */
[----:B------:R-:W0:Y:S01]  /*09b0*/  LDCU.64 UR10, c[0x3][UR5+0x8] ;  /* 0x00c00100050a77ac */ /* 0x000e220008000a00 */
[----:B------:R-:W4:Y:S01]  /*09c0*/  LDCU.64 UR12, c[0x3][UR5] ;  /* 0x00c00000050c77ac */ /* 0x000f220008000a00 */
[----:B------:R-:W5:Y:S01]  /*09d0*/  LDCU.64 UR6, c[0x3][UR5+0x10] ;  /* 0x00c00200050677ac */ /* 0x000f620008000a00 */
[C---:B0-----:R-:W-:Y:S01]  /*09e0*/  FFMA R20, R8.reuse, UR10, R23 ;  /* 0x0000000a08147c23 */ /* 0x041fe20008000017 */
[C---:B----4-:R-:W-:Y:S01]  /*09f0*/  FFMA R22, R8.reuse, UR13, R21 ;  /* 0x0000000d08167c23 */ /* 0x050fe20008000015 */
[----:B------:R-:W-:Y:S01]  /*0a00*/  FFMA R8, R8, UR12, R15 ;  /* 0x0000000c08087c23 */ /* 0x000fe2000800000f */
[C---:B------:R-:W-:Y:S01]  /*0a10*/  FFMA R25, R9.reuse, UR10, R14 ;  /* 0x0000000a09197c23 */ /* 0x040fe2000800000e */
[C---:B------:R-:W-:Y:S01]  /*0a20*/  FFMA R27, R9.reuse, UR13, R12 ;  /* 0x0000000d091b7c23 */ /* 0x040fe2000800000c */
[C---:B------:R-:W-:Y:S01]  /*0a30*/  FFMA R29, R9.reuse, UR12, R6 ;  /* 0x0000000c091d7c23 */ /* 0x040fe20008000006 */
[C---:B-----5:R-:W-:Y:S01]  /*0a40*/  FFMA R23, R9.reuse, UR7, R20 ;  /* 0x0000000709177c23 */ /* 0x060fe20008000014 */
[C---:B------:R-:W-:Y:S01]  /*0a50*/  FFMA R21, R9.reuse, UR6, R22 ;  /* 0x0000000609157c23 */ /* 0x040fe20008000016 */
[----:B------:R-:W-:Y:S01]  /*0a60*/  FFMA R15, R9, UR11, R8 ;  /* 0x0000000b090f7c23 */ /* 0x000fe20008000008 */
[C---:B-1----:R-:W-:Y:S01]  /*0a70*/  FFMA R14, R10.reuse, UR7, R25 ;  /* 0x000000070a0e7c23 */ /* 0x042fe20008000019 */
[C---:B------:R-:W-:Y:S01]  /*0a80*/  FFMA R8, R10.reuse, UR10, R7 ;  /* 0x0000000a0a087c23 */ /* 0x040fe20008000007 */
[C---:B------:R-:W-:Y:S01]  /*0a90*/  FFMA R20, R10.reuse, UR13, R5 ;  /* 0x0000000d0a147c23 */ /* 0x040fe20008000005 */
[C---:B------:R-:W-:Y:S01]  /*0aa0*/  FFMA R22, R10.reuse, UR12, R3 ;  /* 0x0000000c0a167c23 */ /* 0x040fe20008000003 */
[C---:B--2---:R-:W-:Y:S01]  /*0ab0*/  FFMA R19, R11.reuse, UR13, R2 ;  /* 0x0000000d0b137c23 */ /* 0x044fe20008000002 */
[C---:B------:R-:W-:Y:S01]  /*0ac0*/  FFMA R25, R11.reuse, UR12, R0 ;  /* 0x0000000c0b197c23 */ /* 0x040fe20008000000 */
[C---:B------:R-:W-:Y:S01]  /*0ad0*/  FFMA R9, R11.reuse, UR10, R4 ;  /* 0x0000000a0b097c23 */ /* 0x040fe20008000004 */
[C---:B------:R-:W-:Y:S01]  /*0ae0*/  FFMA R12, R10.reuse, UR6, R27 ;  /* 0x000000060a0c7c23 */ /* 0x040fe2000800001b */
[----:B------:R-:W-:Y:S01]  /*0af0*/  FFMA R6, R10, UR11, R29 ;  /* 0x0000000b0a067c23 */ /* 0x000fe2000800001d */
[C---:B------:R-:W-:Y:S01]  /*0b00*/  FFMA R7, R11.reuse, UR7, R8 ;  /* 0x000000070b077c23 */ /* 0x040fe20008000008 */
[C---:B------:R-:W-:Y:S01]  /*0b10*/  FFMA R5, R11.reuse, UR6, R20 ;  /* 0x000000060b057c23 */ /* 0x040fe20008000014 */
[----:B------:R-:W-:Y:S01]  /*0b20*/  FFMA R3, R11, UR11, R22 ;  /* 0x0000000b0b037c23 */ /* 0x000fe20008000016 */
[C---:B---3--:R-:W-:Y:S01]  /*0b30*/  FFMA R4, R18.reuse, UR7, R9 ;  /* 0x0000000712047c23 */ /* 0x048fe20008000009 */
[C---:B------:R-:W-:Y:S01]  /*0b40*/  FFMA R2, R18.reuse, UR6, R19 ;  /* 0x0000000612027c23 */ /* 0x040fe20008000013 */
[----:B------:R-:W-:-:S07]  /*0b50*/  FFMA R0, R18, UR11, R25 ;  /* 0x0000000b12007c23 */ /* 0x000fce0008000019 */
.L_x_3:
[----:B------:R-:W-:Y:S05]  /*0b60*/  BRA.U UP1, `(.L_x_0) ;  /* 0x0000000101487547 */ /* 0x000fea000b800000 */
[----:B------:R-:W-:Y:S01]  /*0b70*/  LEA R16, R16, UR8, 0x2 ;  /* 0x0000000810107c11 */ /* 0x000fe2000f8e10ff */
[----:B------:R-:W-:-:S04]  /*0b80*/  USHF.L.U32 UR4, UR4, 0x2, URZ ;  /* 0x0000000204047899 */ /* 0x000fc800080006ff */
[----:B------:R-:W0:Y:S04]  /*0b90*/  LDS.64 R8, [R16] ;  /* 0x0000000010087984 */ /* 0x000e280000000a00 */
[----:B------:R-:W1:Y:S04]  /*0ba0*/  LDS.64 R10, [R16+0x8] ;  /* 0x00000800100a7984 */ /* 0x000e680000000a00 */
[----:B------:R-:W0:Y:S01]  /*0bb0*/  LDCU UR6, c[0x3][UR4+0x8] ;  /* 0x00c00100040677ac */ /* 0x000e220008000800 */
[----:B------:R-:W2:Y:S01]  /*0bc0*/  LDCU.64 UR4, c[0x3][UR4] ;  /* 0x00c00000040477ac */ /* 0x000ea20008000a00 */
[C---:B0-----:R-:W-:Y:S01]  /*0bd0*/  FFMA R23, R8.reuse, UR6, R23 ;  /* 0x0000000608177c23 */ /* 0x041fe20008000017 */
[C---:B--2---:R-:W-:Y:S01]  /*0be0*/  FFMA R21, R8.reuse, UR5, R21 ;  /* 0x0000000508157c23 */ /* 0x044fe20008000015 */
[----:B------:R-:W-:Y:S01]  /*0bf0*/  FFMA R15, R8, UR4, R15 ;  /* 0x00000004080f7c23 */ /* 0x000fe2000800000f */
[C---:B------:R-:W-:Y:S01]  /*0c00*/  FFMA R14, R9.reuse, UR6, R14 ;  /* 0x00000006090e7c23 */ /* 0x040fe2000800000e */
[C---:B------:R-:W-:Y:S01]  /*0c10*/  FFMA R12, R9.reuse, UR5, R12 ;  /* 0x00000005090c7c23 */ /* 0x040fe2000800000c */
[----:B------:R-:W-:Y:S01]  /*0c20*/  FFMA R6, R9, UR4, R6 ;  /* 0x0000000409067c23 */ /* 0x000fe20008000006 */
[C---:B-1----:R-:W-:Y:S01]  /*0c30*/  FFMA R7, R10.reuse, UR6, R7 ;  /* 0x000000060a077c23 */ /* 0x042fe20008000007 */
[C---:B------:R-:W-:Y:S01]  /*0c40*/  FFMA R5, R10.reuse, UR5, R5 ;  /* 0x000000050a057c23 */ /* 0x040fe20008000005 */
[----:B------:R-:W-:Y:S01]  /*0c50*/  FFMA R3, R10, UR4, R3 ;  /* 0x000000040a037c23 */ /* 0x000fe20008000003 */
[C---:B------:R-:W-:Y:S01]  /*0c60*/  FFMA R4, R11.reuse, UR6, R4 ;  /* 0x000000060b047c23 */ /* 0x040fe20008000004 */
[C---:B------:R-:W-:Y:S01]  /*0c70*/  FFMA R2, R11.reuse, UR5, R2 ;  /* 0x000000050b027c23 */ /* 0x040fe20008000002 */
[----:B------:R-:W-:-:S07]  /*0c80*/  FFMA R0, R11, UR4, R0 ;  /* 0x000000040b007c23 */ /* 0x000fce0008000000 */
.L_x_0:
[----:B------:R-:W0:Y:S01]  /*0c90*/  S2R R10, SR_TID.X ;  /* 0x00000000000a7919 */ /* 0x000e220000002100 */
[----:B------:R-:W1:Y:S01]  /*0ca0*/  LDC R22, c[0x0][0x39c] ;  /* 0x0000e700ff167b82 */ /* 0x000e620000000800 */
[----:B------:R-:W-:-:S07]  /*0cb0*/  LEA R17, R17, R17, 0x1 ;  /* 0x0000001111117211 */ /* 0x000fce00078e08ff */
[----:B------:R-:W2:Y:S01]  /*0cc0*/  LDC.64 R8, c[0x0][0x388] ;  /* 0x0000e200ff087b82 */ /* 0x000ea20000000a00 */
[----:B0-----:R-:W-:-:S04]  /*0cd0*/  IMAD R10, R10, 0xc, RZ ;  /* 0x0000000c0a0a7824 */ /* 0x001fc800078e02ff */
[----:B------:R-:W-:Y:S01]  /*0ce0*/  IMAD R13, R13, 0x3, R10 ;  /* 0x000000030d0d7824 */ /* 0x000fe200078e020a */
[C---:B------:R-:W-:Y:S02]  /*0cf0*/  IADD3 R16, PT, PT, R10.reuse, 0x1, RZ ;  /* 0x000000010a107810 */ /* 0x040fe40007ffe0ff */
[----:B------:R-:W-:Y:S01]  /*0d00*/  IADD3 R18, PT, PT, R10, 0x2, RZ ;  /* 0x000000020a127810 */ /* 0x000fe20007ffe0ff */
[----:B-1----:R-:W-:Y:S01]  /*0d10*/  IMAD R13, R22, UR22, R13 ;  /* 0x00000016160d7c24 */ /* 0x002fe2000f8e020d */
[-C--:B------:R-:W-:Y:S02]  /*0d20*/  ISETP.GE.U32.AND P3, PT, R10, R17.reuse, PT ;  /* 0x000000110a00720c */ /* 0x080fe40003f66070 */
[----:B------:R-:W-:Y:S01]  /*0d30*/  ISETP.GE.U32.AND P2, PT, R16, R17, PT ;  /* 0x000000111000720c */ /* 0x000fe20003f46070 */
[----:B--2---:R-:W-:Y:S01]  /*0d40*/  IMAD.WIDE R8, R13, 0x4, R8 ;  /* 0x000000040d087825 */ /* 0x004fe200078e0208 */
[C---:B------:R-:W-:Y:S02]  /*0d50*/  IADD3 R20, PT, PT, R10.reuse, 0x3, RZ ;  /* 0x000000030a147810 */ /* 0x040fe40007ffe0ff */
[----:B------:R-:W-:-:S02]  /*0d60*/  IADD3 R16, PT, PT, R10, 0x4, RZ ;  /* 0x000000040a107810 */ /* 0x000fc40007ffe0ff */
[-C--:B------:R-:W-:Y:S02]  /*0d70*/  ISETP.GE.U32.AND P6, PT, R18, R17.reuse, PT ;  /* 0x000000111200720c */ /* 0x080fe40003fc6070 */
[-C--:B------:R-:W-:Y:S02]  /*0d80*/  ISETP.GE.U32.AND P5, PT, R20, R17.reuse, PT ;  /* 0x000000111400720c */ /* 0x080fe40003fa6070 */
[----:B------:R-:W-:Y:S01]  /*0d90*/  IADD3 R18, PT, PT, R10, 0x5, RZ ;  /* 0x000000050a127810 */ /* 0x000fe20007ffe0ff */
[----:B------:R0:W-:Y:S01]  /*0da0*/  @!P3 STG.E desc[UR20][R8.64], R23 ;  /* 0x000000170800b986 */ /* 0x0001e2000c101914 */
[-C--:B------:R-:W-:Y:S02]  /*0db0*/  ISETP.GE.U32.AND P1, PT, R16, R17.reuse, PT ;  /* 0x000000111000720c */ /* 0x080fe40003f26070 */
[----:B------:R-:W-:Y:S01]  /*0dc0*/  ISETP.GE.U32.AND P0, PT, R18, R17, PT ;  /* 0x000000111200720c */ /* 0x000fe20003f06070 */
[----:B------:R0:W-:Y:S01]  /*0dd0*/  @!P2 STG.E desc[UR20][R8.64+0x4], R21 ;  /* 0x000004150800a986 */ /* 0x0001e2000c101914 */
[----:B------:R-:W-:-:S02]  /*0de0*/  IADD3 R16, PT, PT, R10, 0x7, RZ ;  /* 0x000000070a107810 */ /* 0x000fc40007ffe0ff */
[----:B------:R-:W-:Y:S01]  /*0df0*/  IADD3 R18, PT, PT, R10, 0x8, RZ ;  /* 0x000000080a127810 */ /* 0x000fe20007ffe0ff */
[----:B------:R0:W-:Y:S01]  /*0e00*/  @!P6 STG.E desc[UR20][R8.64+0x8], R15 ;  /* 0x0000080f0800e986 */ /* 0x0001e2000c101914 */
[-C--:B------:R-:W-:Y:S02]  /*0e10*/  ISETP.GE.U32.AND P3, PT, R16, R17.reuse, PT ;  /* 0x000000111000720c */ /* 0x080fe40003f66070 */
[----:B------:R-:W-:Y:S01]  /*0e20*/  ISETP.GE.U32.AND P2, PT, R18, R17, PT ;  /* 0x000000111200720c */ /* 0x000fe20003f46070 */
[----:B------:R0:W-:Y:S01]  /*0e30*/  @!P5 STG.E desc[UR20][R8.64+0xc], R14 ;  /* 0x00000c0e0800d986 */ /* 0x0001e2000c101914 */
[C---:B------:R-:W-:Y:S02]  /*0e40*/  IADD3 R20, PT, PT, R10.reuse, 0x6, RZ ;  /* 0x000000060a147810 */ /* 0x040fe40007ffe0ff */
[C---:B------:R-:W-:Y:S01]  /*0e50*/  IADD3 R16, PT, PT, R10.reuse, 0x9, RZ ;  /* 0x000000090a107810 */ /* 0x040fe20007ffe0ff */
[----:B------:R0:W-:Y:S01]  /*0e60*/  @!P1 STG.E desc[UR20][R8.64+0x10], R12 ;  /* 0x0000100c08009986 */ /* 0x0001e2000c101914 */
[----:B------:R-:W-:-:S02]  /*0e70*/  IADD3 R18, PT, PT, R10, 0xa, RZ ;  /* 0x0000000a0a127810 */ /* 0x000fc40007ffe0ff */
[----:B------:R-:W-:Y:S01]  /*0e80*/  IADD3 R10, PT, PT, R10, 0xb, RZ ;  /* 0x0000000b0a0a7810 */ /* 0x000fe20007ffe0ff */
[----:B------:R0:W-:Y:S01]  /*0e90*/  @!P0 STG.E desc[UR20][R8.64+0x14], R6 ;  /* 0x0000140608008986 */ /* 0x0001e2000c101914 */
[-C--:B------:R-:W-:Y:S02]  /*0ea0*/  ISETP.GE.U32.AND P4, PT, R20, R17.reuse, PT ;  /* 0x000000111400720c */ /* 0x080fe40003f86070 */
[-C--:B------:R-:W-:Y:S01]  /*0eb0*/  ISETP.GE.U32.AND P6, PT, R16, R17.reuse, PT ;  /* 0x000000111000720c */ /* 0x080fe20003fc6070 */
[----:B------:R0:W-:Y:S01]  /*0ec0*/  @!P3 STG.E desc[UR20][R8.64+0x1c], R5 ;  /* 0x00001c050800b986 */ /* 0x0001e2000c101914 */
[-C--:B------:R-:W-:Y:S02]  /*0ed0*/  ISETP.GE.U32.AND P5, PT, R18, R17.reuse, PT ;  /* 0x000000111200720c */ /* 0x080fe40003fa6070 */
[----:B------:R-:W-:Y:S01]  /*0ee0*/  ISETP.GE.U32.AND P1, PT, R10, R17, PT ;  /* 0x000000110a00720c */ /* 0x000fe20003f26070 */
[----:B------:R0:W-:Y:S06]  /*0ef0*/  @!P2 STG.E desc[UR20][R8.64+0x20], R3 ;  /* 0x000020030800a986 */ /* 0x0001ec000c101914 */
[----:B------:R0:W-:Y:S04]  /*0f00*/  @!P4 STG.E desc[UR20][R8.64+0x18], R7 ;  /* 0x000018070800c986 */ /* 0x0001e8000c101914 */
[----:B------:R0:W-:Y:S04]  /*0f10*/  @!P6 STG.E desc[UR20][R8.64+0x24], R4 ;  /* 0x000024040800e986 */ /* 0x0001e8000c101914 */
[----:B------:R0:W-:Y:S01]  /*0f20*/  @!P5 STG.E desc[UR20][R8.64+0x28], R2 ;  /* 0x000028020800d986 */ /* 0x0001e2000c101914 */
[----:B------:R-:W-:Y:S05]  /*0f30*/  @P1 EXIT ;  /* 0x000000000000194d */ /* 0x000fea0003800000 */
[----:B------:R-:W-:Y:S01]  /*0f40*/  STG.E desc[UR20][R8.64+0x2c], R0 ;  /* 0x00002c0008007986 */ /* 0x000fe2000c101914 */
[----:B------:R-:W-:Y:S05]  /*0f50*/  EXIT ;  /* 0x000000000000794d */ /* 0x000fea0003800000 */
.L_x_4:
[----:B------:R-:W-:-:S00]  /*0f60*/  BRA `(.L_x_4) ;  /* 0xfffffffc00fc7947 */ /* 0x000fc0000383ffff */
[----:B------:R-:W-:-:S00]  /*0f70*/  NOP ;  /* 0x0000000000007918 */ /* 0x000fc00000000000 */
        /* <DEDUP_REMOVED lines=8> */
.L_x_5:


//--------------------- .nv.shared._Z15cuda_fir_filterILi3ELi4EEvPfS0_iiii --------------------------
	.section	.nv.shared._Z15cuda_fir_filterILi3ELi4EEvPfS0_iiii,"aw",@nobits
	.sectionflags	@""
	.align	16
	.zero		1024


//--------------------- .nv.shared.reserved.0     --------------------------
	.section	.nv.shared.reserved.0,"aw",@nobits
	.weak		__nv_reservedSMEM_offset_0_alias
	.size		__nv_reservedSMEM_offset_0_alias, 0, 64
	.other		__nv_reservedSMEM_offset_0_alias,@"STO_CUDA_RESERVED_SHARED STV_DEFAULT"
__nv_reservedSMEM_offset_0_alias:
	.zero		0
	.zero		64


//--------------------- .nv.constant0._Z15cuda_fir_filterILi3ELi4EEvPfS0_iiii --------------------------
	.section	.nv.constant0._Z15cuda_fir_filterILi3ELi4EEvPfS0_iiii,"a",@progbits
	.sectionflags	@""
	.align	4
.nv.constant0._Z15cuda_fir_filterILi3ELi4EEvPfS0_iiii:
	.zero		928


//--------------------- SYMBOLS --------------------------

	.type		.nv.reservedSmem.offset0,@object
	.size		.nv.reservedSmem.offset0,0x4
	.type		.nv.reservedSmem.cap,@object
	.size		.nv.reservedSmem.cap,0x4
